//
// Generated by NVIDIA NVVM Compiler
//
// Compiler Build ID: CL-36424714
// Cuda compilation tools, release 13.0, V13.0.88
// Based on NVVM 20.0.0
//

.version 9.0
.target sm_100
.address_size 64

	// .globl	_Z21LoadStoreSharedMemoryPiS_
// _ZZ21LoadStoreSharedMemoryPiS_E12SharedMemory has been demoted

.visible .entry _Z21LoadStoreSharedMemoryPiS_(
	.param .u64 .ptr .align 1 _Z21LoadStoreSharedMemoryPiS__param_0,
	.param .u64 .ptr .align 1 _Z21LoadStoreSharedMemoryPiS__param_1
)
{
	.reg .pred 	%p<9>;
	.reg .b16 	%rs<3>;
	.reg .b32 	%r<69>;
	.reg .b64 	%rd<29>;
	// demoted variable
	.shared .align 4 .b8 _ZZ21LoadStoreSharedMemoryPiS_E12SharedMemory[8192];
	ld.param.u64 	%rd15, [_Z21LoadStoreSharedMemoryPiS__param_0];
	ld.param.u64 	%rd16, [_Z21LoadStoreSharedMemoryPiS__param_1];
	cvta.to.global.u64 	%rd1, %rd15;
	cvta.to.global.u64 	%rd2, %rd16;
	mov.u32 	%r1, %ntid.x;
	cvt.u16.u32 	%rs1, %r1;
	div.u16 	%rs2, 2048, %rs1;
	cvt.u32.u16 	%r34, %rs2;
	mov.u32 	%r2, %tid.x;
	mul.lo.s32 	%r68, %r2, %r34;
	add.s32 	%r4, %r68, %r34;
	add.s32 	%r35, %r68, 1;
	max.u32 	%r5, %r4, %r35;
	sub.s32 	%r36, %r5, %r68;
	and.b32  	%r6, %r36, 3;
	setp.eq.s32 	%p1, %r6, 0;
	mov.u32 	%r63, %r68;
	@%p1 bra 	$L__BB0_3;
	shl.b32 	%r37, %r68, 2;
	mov.u32 	%r38, _ZZ21LoadStoreSharedMemoryPiS_E12SharedMemory;
	add.s32 	%r60, %r38, %r37;
	div.u32 	%r39, 2048, %r1;
	mul.wide.u32 	%rd17, %r39, %r2;
	shl.b64 	%rd18, %rd17, 2;
	add.s64 	%rd25, %rd1, %rd18;
	neg.s32 	%r59, %r6;
	add.s32 	%r63, %r68, %r6;
$L__BB0_2:
	.pragma "nounroll";
	ld.global.u32 	%r40, [%rd25];
	st.shared.u32 	[%r60], %r40;
	add.s32 	%r60, %r60, 4;
	add.s64 	%rd25, %rd25, 4;
	add.s32 	%r59, %r59, 1;
	setp.ne.s32 	%p2, %r59, 0;
	@%p2 bra 	$L__BB0_2;
$L__BB0_3:
	sub.s32 	%r15, %r68, %r5;
	setp.gt.u32 	%p3, %r15, -4;
	@%p3 bra 	$L__BB0_6;
	mul.wide.u32 	%rd19, %r63, 4;
	add.s64 	%rd20, %rd19, %rd1;
	add.s64 	%rd26, %rd20, 8;
	shl.b32 	%r41, %r63, 2;
	mov.u32 	%r42, _ZZ21LoadStoreSharedMemoryPiS_E12SharedMemory;
	add.s32 	%r43, %r41, %r42;
	add.s32 	%r62, %r43, 8;
$L__BB0_5:
	ld.global.u32 	%r44, [%rd26+-8];
	st.shared.u32 	[%r62+-8], %r44;
	ld.global.u32 	%r45, [%rd26+-4];
	st.shared.u32 	[%r62+-4], %r45;
	ld.global.u32 	%r46, [%rd26];
	st.shared.u32 	[%r62], %r46;
	ld.global.u32 	%r47, [%rd26+4];
	st.shared.u32 	[%r62+4], %r47;
	add.s32 	%r63, %r63, 4;
	add.s64 	%rd26, %rd26, 16;
	add.s32 	%r62, %r62, 16;
	setp.lt.u32 	%p4, %r63, %r4;
	@%p4 bra 	$L__BB0_5;
$L__BB0_6:
	setp.eq.s32 	%p5, %r6, 0;
	bar.sync 	0;
	@%p5 bra 	$L__BB0_9;
	div.u32 	%r48, 2048, %r1;
	mul.wide.u32 	%rd21, %r48, %r2;
	shl.b64 	%rd22, %rd21, 2;
	add.s64 	%rd27, %rd2, %rd22;
	shl.b32 	%r49, %r68, 2;
	mov.u32 	%r50, _ZZ21LoadStoreSharedMemoryPiS_E12SharedMemory;
	add.s32 	%r65, %r50, %r49;
	neg.s32 	%r64, %r6;
	add.s32 	%r68, %r68, %r6;
$L__BB0_8:
	.pragma "nounroll";
	ld.shared.u32 	%r51, [%r65];
	st.global.u32 	[%rd27], %r51;
	add.s64 	%rd27, %rd27, 4;
	add.s32 	%r65, %r65, 4;
	add.s32 	%r64, %r64, 1;
	setp.ne.s32 	%p6, %r64, 0;
	@%p6 bra 	$L__BB0_8;
$L__BB0_9:
	setp.gt.u32 	%p7, %r15, -4;
	@%p7 bra 	$L__BB0_12;
	shl.b32 	%r52, %r68, 2;
	mov.u32 	%r53, _ZZ21LoadStoreSharedMemoryPiS_E12SharedMemory;
	add.s32 	%r54, %r52, %r53;
	add.s32 	%r67, %r54, 8;
	mul.wide.u32 	%rd23, %r68, 4;
	add.s64 	%rd24, %rd23, %rd2;
	add.s64 	%rd28, %rd24, 8;
$L__BB0_11:
	ld.shared.u32 	%r55, [%r67+-8];
	st.global.u32 	[%rd28+-8], %r55;
	ld.shared.u32 	%r56, [%r67+-4];
	st.global.u32 	[%rd28+-4], %r56;
	ld.shared.u32 	%r57, [%r67];
	st.global.u32 	[%rd28], %r57;
	ld.shared.u32 	%r58, [%r67+4];
	st.global.u32 	[%rd28+4], %r58;
	add.s32 	%r68, %r68, 4;
	add.s32 	%r67, %r67, 16;
	add.s64 	%rd28, %rd28, 16;
	setp.lt.u32 	%p8, %r68, %r4;
	@%p8 bra 	$L__BB0_11;
$L__BB0_12:
	bar.sync 	0;
	ret;

}


// ===== COMPILED SASS (sm_100) =====

	.target	sm_100

	.elftype	@"ET_EXEC"


//--------------------- .note.nv.tkinfo           --------------------------
	.section	.note.nv.tkinfo,"",@"SHT_NOTE"
	.sectionflags	@"SHF_NOTE_NV_TKINFO"
	.tkinfo
        /*0018*/ 	.word	0x00000002
        /*0030*/ 	.string	""
        /*0030*/ 	.string	"ptxas"
        /*0030*/ 	.string	"Cuda compilation tools, release 13.0, V13.0.88"
        /*0030*/ 	.string	"Build cuda_13.0.r13.0/compiler.36424714_0"
        /*0030*/ 	.string	"-arch sm_100 -m 64 "



//--------------------- .note.nv.cuinfo           --------------------------
	.section	.note.nv.cuinfo,"",@"SHT_NOTE"
	.sectionflags	@"SHF_NOTE_NV_CUINFO"
        /*0018*/ 	.short	0x0002
        /*001a*/ 	.short	0x0064
        /*001c*/ 	.short	0x0082
	.zero		2


//--------------------- .nv.info                  --------------------------
	.section	.nv.info,"",@"SHT_CUDA_INFO"
	.align	4


	//----- nvinfo : EIATTR_REGCOUNT
	.align		4
        /*0000*/ 	.byte	0x04, 0x2f
        /*0002*/ 	.short	(.L_1 - .L_0)
	.align		4
.L_0:
        /*0004*/ 	.word	index@(_Z21LoadStoreSharedMemoryPiS_)
        /*0008*/ 	.word	0x00000020


	//----- nvinfo : EIATTR_FRAME_SIZE
	.align		4
.L_1:
        /*000c*/ 	.byte	0x04, 0x11
        /*000e*/ 	.short	(.L_3 - .L_2)
	.align		4
.L_2:
        /*0010*/ 	.word	index@($__internal_0_$__cuda_sm20_div_u16)
        /*0014*/ 	.word	0x00000000


	//----- nvinfo : EIATTR_FRAME_SIZE
	.align		4
.L_3:
        /*0018*/ 	.byte	0x04, 0x11
        /*001a*/ 	.short	(.L_5 - .L_4)
	.align		4
.L_4:
        /*001c*/ 	.word	index@(_Z21LoadStoreSharedMemoryPiS_)
        /*0020*/ 	.word	0x00000000


	//----- nvinfo : EIATTR_MIN_STACK_SIZE
	.align		4
.L_5:
        /*0024*/ 	.byte	0x04, 0x12
        /*0026*/ 	.short	(.L_7 - .L_6)
	.align		4
.L_6:
        /*0028*/ 	.word	index@(_Z21LoadStoreSharedMemoryPiS_)
        /*002c*/ 	.word	0x00000000
.L_7:


//--------------------- .nv.compat                --------------------------
	.section	.nv.compat,"",@"SHT_CUDA_COMPAT_INFO"
	.align	4
        /*0000*/ 	.byte	0x02, 0x09, 0x00, 0x00, 0x02, 0x02, 0x01, 0x00, 0x02, 0x05, 0x05, 0x00, 0x03, 0x07, 0x01, 0x01
        /*0010*/ 	.byte	0x02, 0x03, 0x00, 0x00, 0x02, 0x06, 0x01, 0x00, 0x04, 0x0b, 0x08, 0x00, 0x01, 0x00, 0x00, 0x00
        /*0020*/ 	.byte	0x00, 0x00, 0x00, 0x00


//--------------------- .nv.info._Z21LoadStoreSharedMemoryPiS_ --------------------------
	.section	.nv.info._Z21LoadStoreSharedMemoryPiS_,"",@"SHT_CUDA_INFO"
	.sectionflags	@""
	.align	4


	//----- nvinfo : EIATTR_CUDA_API_VERSION
	.align		4
        /*0000*/ 	.byte	0x04, 0x37
        /*0002*/ 	.short	(.L_9 - .L_8)
.L_8:
        /*0004*/ 	.word	0x00000082


	//----- nvinfo : EIATTR_KPARAM_INFO
	.align		4
.L_9:
        /*0008*/ 	.byte	0x04, 0x17
        /*000a*/ 	.short	(.L_11 - .L_10)
.L_10:
        /*000c*/ 	.word	0x00000000
        /*0010*/ 	.short	0x0001
        /*0012*/ 	.short	0x0008
        /*0014*/ 	.byte	0x00, 0xf5, 0x21, 0x00


	//----- nvinfo : EIATTR_KPARAM_INFO
	.align		4
.L_11:
        /*0018*/ 	.byte	0x04, 0x17
        /*001a*/ 	.short	(.L_13 - .L_12)
.L_12:
        /*001c*/ 	.word	0x00000000
        /*0020*/ 	.short	0x0000
        /*0022*/ 	.short	0x0000
        /*0024*/ 	.byte	0x00, 0xf5, 0x21, 0x00


	//----- nvinfo : EIATTR_SPARSE_MMA_MASK
	.align		4
.L_13:
        /*0028*/ 	.byte	0x03, 0x50
        /*002a*/ 	.short	0x0000


	//----- nvinfo : EIATTR_MAXREG_COUNT
	.align		4
        /*002c*/ 	.byte	0x03, 0x1b
        /*002e*/ 	.short	0x00ff


	//----- nvinfo : EIATTR_NUM_BARRIERS
	.align		4
        /*0030*/ 	.byte	0x02, 0x4c
        /*0032*/ 	.byte	0x01
	.zero		1


	//----- nvinfo : EIATTR_MERCURY_ISA_VERSION
	.align		4
        /*0034*/ 	.byte	0x03, 0x5f
        /*0036*/ 	.short	0x0101


	//----- nvinfo : EIATTR_VRC_CTA_INIT_COUNT
	.align		4
        /*0038*/ 	.byte	0x02, 0x4a
	.zero		1
	.zero		1


	//----- nvinfo : EIATTR_EXIT_INSTR_OFFSETS
	.align		4
        /*003c*/ 	.byte	0x04, 0x1c
        /*003e*/ 	.short	(.L_15 - .L_14)


	//   ....[0]....
.L_14:
        /*0040*/ 	.word	0x000014b0


	//----- nvinfo : EIATTR_CRS_STACK_SIZE
	.align		4
.L_15:
        /*0044*/ 	.byte	0x04, 0x1e
        /*0046*/ 	.short	(.L_17 - .L_16)
.L_16:
        /*0048*/ 	.word	0x00000000


	//----- nvinfo : EIATTR_CBANK_PARAM_SIZE
	.align		4
.L_17:
        /*004c*/ 	.byte	0x03, 0x19
        /*004e*/ 	.short	0x0010


	//----- nvinfo : EIATTR_PARAM_CBANK
	.align		4
        /*0050*/ 	.byte	0x04, 0x0a
        /*0052*/ 	.short	(.L_19 - .L_18)
	.align		4
.L_18:
        /*0054*/ 	.word	index@(.nv.constant0._Z21LoadStoreSharedMemoryPiS_)
        /*0058*/ 	.short	0x0380
        /*005a*/ 	.short	0x0010


	//----- nvinfo : EIATTR_SW_WAR
	.align		4
.L_19:
        /*005c*/ 	.byte	0x04, 0x36
        /*005e*/ 	.short	(.L_21 - .L_20)
.L_20:
        /*0060*/ 	.word	0x00000008
.L_21:


//--------------------- .nv.callgraph             --------------------------
	.section	.nv.callgraph,"",@"SHT_CUDA_CALLGRAPH"
	.align	4
	.sectionentsize	8
	.align		4
        /*0000*/ 	.word	0x00000000
	.align		4
        /*0004*/ 	.word	0xffffffff
	.align		4
        /*0008*/ 	.word	0x00000000
	.align		4
        /*000c*/ 	.word	0xfffffffe
	.align		4
        /*0010*/ 	.word	0x00000000
	.align		4
        /*0014*/ 	.word	0xfffffffd
	.align		4
        /*0018*/ 	.word	0x00000000
	.align		4
        /*001c*/ 	.word	0xfffffffc


//--------------------- .text._Z21LoadStoreSharedMemoryPiS_ --------------------------
	.section	.text._Z21LoadStoreSharedMemoryPiS_,"ax",@progbits
	.align	128
        .global         _Z21LoadStoreSharedMemoryPiS_
        .type           _Z21LoadStoreSharedMemoryPiS_,@function
        .size           _Z21LoadStoreSharedMemoryPiS_,(.L_x_23 - _Z21LoadStoreSharedMemoryPiS_)
        .other          _Z21LoadStoreSharedMemoryPiS_,@"STO_CUDA_ENTRY STV_DEFAULT"
_Z21LoadStoreSharedMemoryPiS_:
.text._Z21LoadStoreSharedMemoryPiS_:
[----:B------:R-:W-:Y:S08]  /*0000*/  LDC R1, c[0x0][0x37c] ;  /* 0x0000df00ff017b82 */ /* 0x000ff00000000800 */
[----:B------:R-:W0:Y:S01]  /*0010*/  LDC R2, c[0x0][0x360] ;  /* 0x0000d800ff027b82 */ /* 0x000e220000000800 */
[----:B------:R-:W-:Y:S02]  /*0020*/  MOV R7, 0x50 ;  /* 0x0000005000077802 */ /* 0x000fe40000000f00 */
[----:B0-----:R-:W-:-:S07]  /*0030*/  LOP3.LUT R0, R2, 0xffff, RZ, 0xc0, !PT ;  /* 0x0000ffff02007812 */ /* 0x001fce00078ec0ff */
[----:B------:R-:W-:Y:S05]  /*0040*/  CALL.REL.NOINC `($__internal_0_$__cuda_sm20_div_u16) ;  /* 0x00000014001c7944 */ /* 0x000fea0003c00000 */
[----:B------:R-:W0:Y:S01]  /*0050*/  S2R R5, SR_TID.X ;  /* 0x0000000000057919 */ /* 0x000e220000002100 */
[----:B------:R-:W-:Y:S01]  /*0060*/  LOP3.LUT R0, R0, 0xffff, RZ, 0xc0, !PT ;  /* 0x0000ffff00007812 */ /* 0x000fe200078ec0ff */
[----:B------:R-:W1:Y:S01]  /*0070*/  LDCU.64 UR6, c[0x0][0x358] ;  /* 0x00006b00ff0677ac */ /* 0x000e620008000a00 */
[----:B------:R-:W-:Y:S03]  /*0080*/  BSSY.RECONVERGENT B0, `(.L_x_0) ;  /* 0x0000030000007945 */ /* 0x000fe60003800200 */
[----:B0-----:R-:W-:-:S04]  /*0090*/  IMAD R7, R0, R5, RZ ;  /* 0x0000000500077224 */ /* 0x001fc800078e02ff */
[--C-:B------:R-:W-:Y:S02]  /*00a0*/  IMAD.IADD R0, R0, 0x1, R7.reuse ;  /* 0x0000000100007824 */ /* 0x100fe400078e0207 */
[----:B------:R-:W-:-:S03]  /*00b0*/  IMAD.MOV.U32 R3, RZ, RZ, R7 ;  /* 0x000000ffff037224 */ /* 0x000fc600078e0007 */
[----:B------:R-:W-:-:S05]  /*00c0*/  VIADDMNMX.U32 R6, R7, 0x1, R0, !PT ;  /* 0x0000000107067846 */ /* 0x000fca0007800000 */
[----:B------:R-:W-:Y:S02]  /*00d0*/  IMAD.IADD R4, R6, 0x1, -R7 ;  /* 0x0000000106047824 */ /* 0x000fe400078e0a07 */
[----:B------:R-:W-:-:S03]  /*00e0*/  IMAD.IADD R6, R3, 0x1, -R6 ;  /* 0x0000000103067824 */ /* 0x000fc600078e0a06 */
[----:B------:R-:W-:Y:S02]  /*00f0*/  LOP3.LUT P1, R4, R4, 0x3, RZ, 0xc0, !PT ;  /* 0x0000000304047812 */ /* 0x000fe4000782c0ff */
[----:B------:R-:W-:-:S11]  /*0100*/  ISETP.GT.U32.AND P0, PT, R6, -0x4, PT ;  /* 0xfffffffc0600780c */ /* 0x000fd60003f04070 */
[----:B-1----:R-:W-:Y:S05]  /*0110*/  @!P1 BRA `(.L_x_1) ;  /* 0x0000000000989947 */ /* 0x002fea0003800000 */
[----:B------:R-:W0:Y:S01]  /*0120*/  I2F.U32.RP R7, R2 ;  /* 0x0000000200077306 */ /* 0x000e220000209000 */
[----:B------:R-:W1:Y:S01]  /*0130*/  S2UR UR5, SR_CgaCtaId ;  /* 0x00000000000579c3 */ /* 0x000e620000008800 */
[----:B------:R-:W-:Y:S01]  /*0140*/  ISETP.NE.U32.AND P3, PT, R2, RZ, PT ;  /* 0x000000ff0200720c */ /* 0x000fe20003f65070 */
[----:B------:R-:W2:Y:S01]  /*0150*/  LDCU.64 UR8, c[0x0][0x380] ;  /* 0x00007000ff0877ac */ /* 0x000ea20008000a00 */
[----:B------:R-:W-:-:S04]  /*0160*/  UMOV UR4, 0x400 ;  /* 0x0000040000047882 */ /* 0x000fc80000000000 */
[----:B0-----:R-:W0:Y:S01]  /*0170*/  MUFU.RCP R7, R7 ;  /* 0x0000000700077308 */ /* 0x001e220000001000 */
[----:B-1----:R-:W-:Y:S01]  /*0180*/  ULEA UR4, UR5, UR4, 0x18 ;  /* 0x0000000405047291 */ /* 0x002fe2000f8ec0ff */
[----:B0-----:R-:W-:Y:S02]  /*0190*/  VIADD R8, R7, 0xffffffe ;  /* 0x0ffffffe07087836 */ /* 0x001fe40000000000 */
[----:B------:R-:W-:-:S04]  /*01a0*/  IMAD.IADD R7, R4, 0x1, R3 ;  /* 0x0000000104077824 */ /* 0x000fc800078e0203 */
[----:B------:R0:W1:Y:S02]  /*01b0*/  F2I.FTZ.U32.TRUNC.NTZ R9, R8 ;  /* 0x0000000800097305 */ /* 0x000064000021f000 */
[----:B0-----:R-:W-:Y:S01]  /*01c0*/  IMAD.MOV.U32 R8, RZ, RZ, RZ ;  /* 0x000000ffff087224 */ /* 0x001fe200078e00ff */
[----:B-1----:R-:W-:-:S05]  /*01d0*/  IADD3 R11, PT, PT, RZ, -R9, RZ ;  /* 0x80000009ff0b7210 */ /* 0x002fca0007ffe0ff */
[----:B------:R-:W-:-:S04]  /*01e0*/  IMAD R11, R11, R2, RZ ;  /* 0x000000020b0b7224 */ /* 0x000fc800078e02ff */
[----:B------:R-:W-:-:S04]  /*01f0*/  IMAD.HI.U32 R9, R9, R11, R8 ;  /* 0x0000000b09097227 */ /* 0x000fc800078e0008 */
[----:B------:R-:W-:Y:S02]  /*0200*/  IMAD.MOV R11, RZ, RZ, -R4 ;  /* 0x000000ffff0b7224 */ /* 0x000fe400078e0a04 */
[----:B------:R-:W-:-:S04]  /*0210*/  IMAD.HI.U32 R10, R9, 0x800, RZ ;  /* 0x00000800090a7827 */ /* 0x000fc800078e00ff */
[----:B------:R-:W-:-:S04]  /*0220*/  IMAD.MOV R9, RZ, RZ, -R10 ;  /* 0x000000ffff097224 */ /* 0x000fc800078e0a0a */
[----:B------:R-:W-:-:S05]  /*0230*/  IMAD R9, R2, R9, 0x800 ;  /* 0x0000080002097424 */ /* 0x000fca00078e0209 */
[----:B------:R-:W-:-:S13]  /*0240*/  ISETP.GE.U32.AND P1, PT, R9, R2, PT ;  /* 0x000000020900720c */ /* 0x000fda0003f26070 */
[----:B------:R-:W-:Y:S02]  /*0250*/  @P1 IMAD.IADD R9, R9, 0x1, -R2 ;  /* 0x0000000109091824 */ /* 0x000fe400078e0a02 */
[----:B------:R-:W-:-:S03]  /*0260*/  @P1 VIADD R10, R10, 0x1 ;  /* 0x000000010a0a1836 */ /* 0x000fc60000000000 */
[----:B------:R-:W-:-:S13]  /*0270*/  ISETP.GE.U32.AND P2, PT, R9, R2, PT ;  /* 0x000000020900720c */ /* 0x000fda0003f46070 */
[----:B------:R-:W-:Y:S02]  /*0280*/  @P2 IADD3 R10, PT, PT, R10, 0x1, RZ ;  /* 0x000000010a0a2810 */ /* 0x000fe40007ffe0ff */
[----:B------:R-:W-:-:S05]  /*0290*/  @!P3 LOP3.LUT R10, RZ, R2, RZ, 0x33, !PT ;  /* 0x00000002ff0ab212 */ /* 0x000fca00078e33ff */
[----:B------:R-:W-:Y:S01]  /*02a0*/  IMAD.WIDE.U32 R8, R10, R5, RZ ;  /* 0x000000050a087225 */ /* 0x000fe200078e00ff */
[----:B------:R-:W-:Y:S02]  /*02b0*/  LEA R10, R3, UR4, 0x2 ;  /* 0x00000004030a7c11 */ /* 0x000fe4000f8e10ff */
[----:B--2---:R-:W-:-:S04]  /*02c0*/  LEA R12, P1, R8, UR8, 0x2 ;  /* 0x00000008080c7c11 */ /* 0x004fc8000f8210ff */
[----:B------:R-:W-:-:S09]  /*02d0*/  LEA.HI.X R13, R8, UR9, R9, 0x2, P1 ;  /* 0x00000009080d7c11 */ /* 0x000fd200088f1409 */
.L_x_2:
[----:B------:R-:W-:Y:S02]  /*02e0*/  IMAD.MOV.U32 R9, RZ, RZ, R13 ;  /* 0x000000ffff097224 */ /* 0x000fe400078e000d */
[----:B------:R-:W-:-:S05]  /*02f0*/  IMAD.MOV.U32 R8, RZ, RZ, R12 ;  /* 0x000000ffff087224 */ /* 0x000fca00078e000c */
[----:B------:R-:W2:Y:S01]  /*0300*/  LDG.E R9, desc[UR6][R8.64] ;  /* 0x0000000608097981 */ /* 0x000ea2000c1e1900 */
[----:B------:R-:W-:Y:S02]  /*0310*/  IADD3 R11, PT, PT, R11, 0x1, RZ ;  /* 0x000000010b0b7810 */ /* 0x000fe40007ffe0ff */
[----:B------:R-:W-:Y:S02]  /*0320*/  IADD3 R12, P2, PT, R12, 0x4, RZ ;  /* 0x000000040c0c7810 */ /* 0x000fe40007f5e0ff */
[----:B------:R-:W-:-:S03]  /*0330*/  ISETP.NE.AND P1, PT, R11, RZ, PT ;  /* 0x000000ff0b00720c */ /* 0x000fc60003f25270 */
[----:B------:R-:W-:Y:S01]  /*0340*/  IMAD.X R13, RZ, RZ, R13, P2 ;  /* 0x000000ffff0d7224 */ /* 0x000fe200010e060d */
[----:B--2---:R0:W-:Y:S02]  /*0350*/  STS [R10], R9 ;  /* 0x000000090a007388 */ /* 0x0041e40000000800 */
[----:B0-----:R-:W-:-:S07]  /*0360*/  VIADD R10, R10, 0x4 ;  /* 0x000000040a0a7836 */ /* 0x001fce0000000000 */
[----:B------:R-:W-:Y:S05]  /*0370*/  @P1 BRA `(.L_x_2) ;  /* 0xfffffffc00d81947 */ /* 0x000fea000383ffff */
.L_x_1:
[----:B------:R-:W-:Y:S05]  /*0380*/  BSYNC.RECONVERGENT B0 ;  /* 0x0000000000007941 */ /* 0x000fea0003800200 */
.L_x_0:
[----:B------:R-:W-:Y:S04]  /*0390*/  BSSY.RECONVERGENT B0, `(.L_x_3) ;  /* 0x000006e000007945 */ /* 0x000fe80003800200 */
[----:B------:R-:W-:Y:S05]  /*03a0*/  @P0 BRA `(.L_x_4) ;  /* 0x0000000400b00947 */ /* 0x000fea0003800000 */
[----:B------:R-:W0:Y:S01]  /*03b0*/  LDC.64 R8, c[0x0][0x380] ;  /* 0x0000e000ff087b82 */ /* 0x000e220000000a00 */
[C---:B------:R-:W-:Y:S01]  /*03c0*/  ISETP.GE.U32.AND P2, PT, R7.reuse, R0, PT ;  /* 0x000000000700720c */ /* 0x040fe20003f46070 */
[----:B0-----:R-:W-:-:S03]  /*03d0*/  IMAD.WIDE.U32 R8, R7, 0x4, R8 ;  /* 0x0000000407087825 */ /* 0x001fc600078e0008 */
[----:B------:R-:W-:-:S05]  /*03e0*/  IADD3 R8, P0, PT, R8, 0x8, RZ ;  /* 0x0000000808087810 */ /* 0x000fca0007f1e0ff */
[----:B------:R-:W-:-:S05]  /*03f0*/  IMAD.X R9, RZ, RZ, R9, P0 ;  /* 0x000000ffff097224 */ /* 0x000fca00000e0609 */
[----:B------:R-:W2:Y:S04]  /*0400*/  @P2 LDG.E R13, desc[UR6][R8.64+-0x8] ;  /* 0xfffff806080d2981 */ /* 0x000ea8000c1e1900 */
[----:B------:R-:W3:Y:S04]  /*0410*/  @P2 LDG.E R15, desc[UR6][R8.64+-0x4] ;  /* 0xfffffc06080f2981 */ /* 0x000ee8000c1e1900 */
[----:B------:R-:W4:Y:S04]  /*0420*/  @P2 LDG.E R17, desc[UR6][R8.64] ;  /* 0x0000000608112981 */ /* 0x000f28000c1e1900 */
[----:B------:R0:W5:Y:S01]  /*0430*/  @P2 LDG.E R19, desc[UR6][R8.64+0x4] ;  /* 0x0000040608132981 */ /* 0x000162000c1e1900 */
[----:B------:R-:W1:Y:S01]  /*0440*/  S2UR UR5, SR_CgaCtaId ;  /* 0x00000000000579c3 */ /* 0x000e620000008800 */
[----:B------:R-:W-:Y:S01]  /*0450*/  UMOV UR4, 0x400 ;  /* 0x0000040000047882 */ /* 0x000fe20000000000 */
[----:B------:R-:W-:Y:S01]  /*0460*/  @P2 IADD3 R12, P0, PT, R8, 0x10, RZ ;  /* 0x00000010080c2810 */ /* 0x000fe20007f1e0ff */
[----:B------:R-:W-:Y:S04]  /*0470*/  BSSY.RECONVERGENT B1, `(.L_x_5) ;  /* 0x000003a000017945 */ /* 0x000fe80003800200 */
[----:B0-----:R-:W-:Y:S01]  /*0480*/  @P2 IMAD.MOV.U32 R8, RZ, RZ, R12 ;  /* 0x000000ffff082224 */ /* 0x001fe200078e000c */
[----:B-1----:R-:W-:-:S06]  /*0490*/  ULEA UR4, UR5, UR4, 0x18 ;  /* 0x0000000405047291 */ /* 0x002fcc000f8ec0ff */
[C---:B------:R-:W-:Y:S01]  /*04a0*/  LEA R10, R7.reuse, UR4, 0x2 ;  /* 0x00000004070a7c11 */ /* 0x040fe2000f8e10ff */
[----:B------:R-:W-:-:S03]  /*04b0*/  @P2 VIADD R7, R7, 0x4 ;  /* 0x0000000407072836 */ /* 0x000fc60000000000 */
[----:B------:R-:W-:Y:S01]  /*04c0*/  IADD3 R10, PT, PT, R10, 0x8, RZ ;  /* 0x000000080a0a7810 */ /* 0x000fe20007ffe0ff */
[C---:B------:R-:W-:Y:S01]  /*04d0*/  IMAD.IADD R11, R0.reuse, 0x1, -R7 ;  /* 0x00000001000b7824 */ /* 0x040fe200078e0a07 */
[----:B------:R-:W-:-:S04]  /*04e0*/  ISETP.GT.U32.AND P1, PT, R0, R7, PT ;  /* 0x000000070000720c */ /* 0x000fc80003f24070 */
[----:B------:R-:W-:Y:S01]  /*04f0*/  ISETP.LE.U32.OR P1, PT, R11, 0xc, !P1 ;  /* 0x0000000c0b00780c */ /* 0x000fe20004f23470 */
[----:B------:R-:W-:Y:S01]  /*0500*/  @P2 IMAD.X R11, RZ, RZ, R9, P0 ;  /* 0x000000ffff0b2224 */ /* 0x000fe200000e0609 */
[----:B------:R-:W-:-:S03]  /*0510*/  PLOP3.LUT P0, PT, P2, PT, PT, 0x8, 0x80 ;  /* 0x000000000080781c */ /* 0x000fc6000170e170 */
[----:B------:R-:W-:Y:S01]  /*0520*/  @P2 IMAD.MOV.U32 R9, RZ, RZ, R11 ;  /* 0x000000ffff092224 */ /* 0x000fe200078e000b */
[----:B--2---:R-:W-:Y:S04]  /*0530*/  @P2 STS [R10+-0x8], R13 ;  /* 0xfffff80d0a002388 */ /* 0x004fe80000000800 */
[----:B---3--:R-:W-:Y:S04]  /*0540*/  @P2 STS [R10+-0x4], R15 ;  /* 0xfffffc0f0a002388 */ /* 0x008fe80000000800 */
[----:B----4-:R-:W-:Y:S04]  /*0550*/  @P2 STS [R10], R17 ;  /* 0x000000110a002388 */ /* 0x010fe80000000800 */
[----:B-----5:R0:W-:Y:S02]  /*0560*/  @P2 STS [R10+0x4], R19 ;  /* 0x000004130a002388 */ /* 0x0201e40000000800 */
[----:B0-----:R-:W-:Y:S01]  /*0570*/  @P2 IADD3 R10, PT, PT, R10, 0x10, RZ ;  /* 0x000000100a0a2810 */ /* 0x001fe20007ffe0ff */
[----:B------:R-:W-:Y:S06]  /*0580*/  @P1 BRA `(.L_x_6) ;  /* 0x0000000000a01947 */ /* 0x000fec0003800000 */
[----:B------:R-:W-:Y:S01]  /*0590*/  PLOP3.LUT P0, PT, PT, PT, PT, 0x8, 0x80 ;  /* 0x000000000080781c */ /* 0x000fe20003f0e170 */
[----:B------:R-:W-:-:S12]  /*05a0*/  VIADD R22, R0, 0xfffffff4 ;  /* 0xfffffff400167836 */ /* 0x000fd80000000000 */
.L_x_7:
[----:B------:R-:W2:Y:S04]  /*05b0*/  LDG.E R11, desc[UR6][R8.64+-0x8] ;  /* 0xfffff806080b7981 */ /* 0x000ea8000c1e1900 */
[----:B------:R-:W3:Y:S04]  /*05c0*/  LDG.E R13, desc[UR6][R8.64+-0x4] ;  /* 0xfffffc06080d7981 */ /* 0x000ee8000c1e1900 */
[----:B------:R-:W4:Y:S04]  /*05d0*/  LDG.E R15, desc[UR6][R8.64] ;  /* 0x00000006080f7981 */ /* 0x000f28000c1e1900 */
[----:B------:R-:W5:Y:S04]  /*05e0*/  LDG.E R17, desc[UR6][R8.64+0x4] ;  /* 0x0000040608117981 */ /* 0x000f68000c1e1900 */
        /* <DEDUP_REMOVED lines=11> */
[----:B--2---:R0:W-:Y:S04]  /*06a0*/  STS [R10+-0x8], R11 ;  /* 0xfffff80b0a007388 */ /* 0x0041e80000000800 */
[----:B0-----:R0:W2:Y:S01]  /*06b0*/  LDG.E R11, desc[UR6][R8.64+0x2c] ;  /* 0x00002c06080b7981 */ /* 0x0010a2000c1e1900 */
[----:B------:R-:W-:-:S05]  /*06c0*/  VIADD R7, R7, 0x10 ;  /* 0x0000001007077836 */ /* 0x000fca0000000000 */
[----:B------:R-:W-:Y:S02]  /*06d0*/  ISETP.GE.U32.AND P1, PT, R7, R22, PT ;  /* 0x000000160700720c */ /* 0x000fe40003f26070 */
[----:B0-----:R-:W-:Y:S01]  /*06e0*/  IADD3 R8, P2, PT, R8, 0x40, RZ ;  /* 0x0000004008087810 */ /* 0x001fe20007f5e0ff */
[----:B---3--:R-:W-:Y:S04]  /*06f0*/  STS [R10+-0x4], R13 ;  /* 0xfffffc0d0a007388 */ /* 0x008fe80000000800 */
[----:B----4-:R-:W-:Y:S01]  /*0700*/  STS [R10], R15 ;  /* 0x0000000f0a007388 */ /* 0x010fe20000000800 */
[----:B------:R-:W-:-:S03]  /*0710*/  IMAD.X R9, RZ, RZ, R9, P2 ;  /* 0x000000ffff097224 */ /* 0x000fc600010e0609 */
[----:B-----5:R-:W-:Y:S04]  /*0720*/  STS [R10+0x4], R17 ;  /* 0x000004110a007388 */ /* 0x020fe80000000800 */
[----:B------:R-:W-:Y:S04]  /*0730*/  STS [R10+0x8], R19 ;  /* 0x000008130a007388 */ /* 0x000fe80000000800 */
        /* <DEDUP_REMOVED lines=10> */
[----:B--2---:R0:W-:Y:S02]  /*07e0*/  STS [R10+0x2c], R11 ;  /* 0x00002c0b0a007388 */ /* 0x0041e40000000800 */
[----:B0-----:R-:W-:Y:S01]  /*07f0*/  VIADD R10, R10, 0x40 ;  /* 0x000000400a0a7836 */ /* 0x001fe20000000000 */
[----:B------:R-:W-:Y:S06]  /*0800*/  @!P1 BRA `(.L_x_7) ;  /* 0xfffffffc00689947 */ /* 0x000fec000383ffff */
.L_x_6:
[----:B------:R-:W-:Y:S05]  /*0810*/  BSYNC.RECONVERGENT B1 ;  /* 0x0000000000017941 */ /* 0x000fea0003800200 */
.L_x_5:
[CC--:B------:R-:W-:Y:S01]  /*0820*/  ISETP.GT.U32.AND P1, PT, R0.reuse, R7.reuse, PT ;  /* 0x000000070000720c */ /* 0x0c0fe20003f24070 */
[----:B------:R-:W-:Y:S01]  /*0830*/  BSSY.RECONVERGENT B1, `(.L_x_8) ;  /* 0x0000019000017945 */ /* 0x000fe20003800200 */
[----:B------:R-:W-:-:S04]  /*0840*/  IADD3 R11, PT, PT, R0, -R7, RZ ;  /* 0x80000007000b7210 */ /* 0x000fc80007ffe0ff */
[----:B------:R-:W-:-:S13]  /*0850*/  ISETP.LE.U32.OR P1, PT, R11, 0x4, !P1 ;  /* 0x000000040b00780c */ /* 0x000fda0004f23470 */
[----:B------:R-:W-:Y:S05]  /*0860*/  @P1 BRA `(.L_x_9) ;  /* 0x0000000000541947 */ /* 0x000fea0003800000 */
[----:B------:R-:W2:Y:S04]  /*0870*/  LDG.E R11, desc[UR6][R8.64+-0x8] ;  /* 0xfffff806080b7981 */ /* 0x000ea8000c1e1900 */
[----:B------:R-:W3:Y:S04]  /*0880*/  LDG.E R13, desc[UR6][R8.64+-0x4] ;  /* 0xfffffc06080d7981 */ /* 0x000ee8000c1e1900 */
[----:B------:R-:W4:Y:S04]  /*0890*/  LDG.E R15, desc[UR6][R8.64] ;  /* 0x00000006080f7981 */ /* 0x000f28000c1e1900 */
[----:B------:R-:W5:Y:S04]  /*08a0*/  LDG.E R17, desc[UR6][R8.64+0x4] ;  /* 0x0000040608117981 */ /* 0x000f68000c1e1900 */
[----:B------:R-:W5:Y:S04]  /*08b0*/  LDG.E R19, desc[UR6][R8.64+0x8] ;  /* 0x0000080608137981 */ /* 0x000f68000c1e1900 */
[----:B------:R-:W5:Y:S04]  /*08c0*/  LDG.E R21, desc[UR6][R8.64+0xc] ;  /* 0x00000c0608157981 */ /* 0x000f68000c1e1900 */
[----:B------:R-:W5:Y:S04]  /*08d0*/  LDG.E R23, desc[UR6][R8.64+0x10] ;  /* 0x0000100608177981 */ /* 0x000f68000c1e1900 */
[----:B------:R0:W5:Y:S01]  /*08e0*/  LDG.E R25, desc[UR6][R8.64+0x14] ;  /* 0x0000140608197981 */ /* 0x000162000c1e1900 */
[----:B------:R-:W-:Y:S01]  /*08f0*/  PLOP3.LUT P0, PT, PT, PT, PT, 0x8, 0x80 ;  /* 0x000000000080781c */ /* 0x000fe20003f0e170 */
[----:B------:R-:W-:Y:S01]  /*0900*/  VIADD R7, R7, 0x8 ;  /* 0x0000000807077836 */ /* 0x000fe20000000000 */
[----:B0-----:R-:W-:-:S05]  /*0910*/  IADD3 R8, P1, PT, R8, 0x20, RZ ;  /* 0x0000002008087810 */ /* 0x001fca0007f3e0ff */
[----:B------:R-:W-:Y:S01]  /*0920*/  IMAD.X R9, RZ, RZ, R9, P1 ;  /* 0x000000ffff097224 */ /* 0x000fe200008e0609 */
[----:B--2---:R-:W-:Y:S04]  /*0930*/  STS [R10+-0x8], R11 ;  /* 0xfffff80b0a007388 */ /* 0x004fe80000000800 */
[----:B---3--:R-:W-:Y:S04]  /*0940*/  STS [R10+-0x4], R13 ;  /* 0xfffffc0d0a007388 */ /* 0x008fe80000000800 */
[----:B----4-:R-:W-:Y:S04]  /*0950*/  STS [R10], R15 ;  /* 0x0000000f0a007388 */ /* 0x010fe80000000800 */
[----:B-----5:R-:W-:Y:S04]  /*0960*/  STS [R10+0x4], R17 ;  /* 0x000004110a007388 */ /* 0x020fe80000000800 */
[----:B------:R-:W-:Y:S04]  /*0970*/  STS [R10+0x8], R19 ;  /* 0x000008130a007388 */ /* 0x000fe80000000800 */
[----:B------:R-:W-:Y:S04]  /*0980*/  STS [R10+0xc], R21 ;  /* 0x00000c150a007388 */ /* 0x000fe80000000800 */
[----:B------:R-:W-:Y:S04]  /*0990*/  STS [R10+0x10], R23 ;  /* 0x000010170a007388 */ /* 0x000fe80000000800 */
[----:B------:R0:W-:Y:S02]  /*09a0*/  STS [R10+0x14], R25 ;  /* 0x000014190a007388 */ /* 0x0001e40000000800 */
[----:B0-----:R-:W-:-:S07]  /*09b0*/  VIADD R10, R10, 0x20 ;  /* 0x000000200a0a7836 */ /* 0x001fce0000000000 */
.L_x_9:
[----:B------:R-:W-:Y:S05]  /*09c0*/  BSYNC.RECONVERGENT B1 ;  /* 0x0000000000017941 */ /* 0x000fea0003800200 */
.L_x_8:
[----:B------:R-:W-:-:S13]  /*09d0*/  ISETP.LT.U32.OR P0, PT, R7, R0, P0 ;  /* 0x000000000700720c */ /* 0x000fda0000701470 */
[----:B------:R-:W-:Y:S05]  /*09e0*/  @!P0 BRA `(.L_x_4) ;  /* 0x0000000000208947 */ /* 0x000fea0003800000 */
[----:B------:R-:W2:Y:S04]  /*09f0*/  LDG.E R7, desc[UR6][R8.64+-0x8] ;  /* 0xfffff80608077981 */ /* 0x000ea8000c1e1900 */
[----:B------:R-:W3:Y:S04]  /*0a00*/  LDG.E R11, desc[UR6][R8.64+-0x4] ;  /* 0xfffffc06080b7981 */ /* 0x000ee8000c1e1900 */
[----:B------:R-:W4:Y:S04]  /*0a10*/  LDG.E R13, desc[UR6][R8.64] ;  /* 0x00000006080d7981 */ /* 0x000f28000c1e1900 */
[----:B------:R-:W5:Y:S04]  /*0a20*/  LDG.E R15, desc[UR6][R8.64+0x4] ;  /* 0x00000406080f7981 */ /* 0x000f68000c1e1900 */
[----:B--2---:R0:W-:Y:S04]  /*0a30*/  STS [R10+-0x8], R7 ;  /* 0xfffff8070a007388 */ /* 0x0041e80000000800 */
[----:B---3--:R0:W-:Y:S04]  /*0a40*/  STS [R10+-0x4], R11 ;  /* 0xfffffc0b0a007388 */ /* 0x0081e80000000800 */
[----:B----4-:R0:W-:Y:S04]  /*0a50*/  STS [R10], R13 ;  /* 0x0000000d0a007388 */ /* 0x0101e80000000800 */
[----:B-----5:R0:W-:Y:S02]  /*0a60*/  STS [R10+0x4], R15 ;  /* 0x0000040f0a007388 */ /* 0x0201e40000000800 */
.L_x_4:
[----:B------:R-:W-:Y:S05]  /*0a70*/  BSYNC.RECONVERGENT B0 ;  /* 0x0000000000007941 */ /* 0x000fea0003800200 */
.L_x_3:
[----:B------:R-:W-:Y:S01]  /*0a80*/  BAR.SYNC.DEFER_BLOCKING 0x0 ;  /* 0x0000000000007b1d */ /* 0x000fe20000010000 */
[----:B------:R-:W-:Y:S02]  /*0a90*/  ISETP.NE.AND P1, PT, R4, RZ, PT ;  /* 0x000000ff0400720c */ /* 0x000fe40003f25270 */
[----:B------:R-:W-:-:S03]  /*0aa0*/  ISETP.GT.U32.AND P0, PT, R6, -0x4, PT ;  /* 0xfffffffc0600780c */ /* 0x000fc60003f04070 */
[----:B------:R-:W-:Y:S08]  /*0ab0*/  BSSY.RECONVERGENT B0, `(.L_x_10) ;  /* 0x0000028000007945 */ /* 0x000ff00003800200 */
[----:B------:R-:W-:Y:S05]  /*0ac0*/  @!P1 BRA `(.L_x_11) ;  /* 0x0000000000989947 */ /* 0x000fea0003800000 */
[----:B------:R-:W1:Y:S01]  /*0ad0*/  I2F.U32.RP R8, R2 ;  /* 0x0000000200087306 */ /* 0x000e620000209000 */
[----:B------:R-:W2:Y:S01]  /*0ae0*/  S2UR UR5, SR_CgaCtaId ;  /* 0x00000000000579c3 */ /* 0x000ea20000008800 */
[----:B------:R-:W-:Y:S01]  /*0af0*/  ISETP.NE.U32.AND P3, PT, R2, RZ, PT ;  /* 0x000000ff0200720c */ /* 0x000fe20003f65070 */
[----:B------:R-:W3:Y:S01]  /*0b00*/  LDCU.64 UR8, c[0x0][0x388] ;  /* 0x00007100ff0877ac */ /* 0x000ee20008000a00 */
[----:B------:R-:W-:-:S04]  /*0b10*/  UMOV UR4, 0x400 ;  /* 0x0000040000047882 */ /* 0x000fc80000000000 */
[----:B-1----:R-:W1:Y:S01]  /*0b20*/  MUFU.RCP R8, R8 ;  /* 0x0000000800087308 */ /* 0x002e620000001000 */
[----:B--2---:R-:W-:Y:S01]  /*0b30*/  ULEA UR4, UR5, UR4, 0x18 ;  /* 0x0000000405047291 */ /* 0x004fe2000f8ec0ff */
[----:B-1----:R-:W-:Y:S02]  /*0b40*/  VIADD R6, R8, 0xffffffe ;  /* 0x0ffffffe08067836 */ /* 0x002fe40000000000 */
[----:B------:R-:W-:-:S04]  /*0b50*/  IMAD.MOV R8, RZ, RZ, -R4 ;  /* 0x000000ffff087224 */ /* 0x000fc800078e0a04 */
[----:B0-----:R0:W1:Y:S02]  /*0b60*/  F2I.FTZ.U32.TRUNC.NTZ R7, R6 ;  /* 0x0000000600077305 */ /* 0x001064000021f000 */
[----:B0-----:R-:W-:Y:S01]  /*0b70*/  IMAD.MOV.U32 R6, RZ, RZ, RZ ;  /* 0x000000ffff067224 */ /* 0x001fe200078e00ff */
[----:B-1----:R-:W-:-:S05]  /*0b80*/  IADD3 R9, PT, PT, RZ, -R7, RZ ;  /* 0x80000007ff097210 */ /* 0x002fca0007ffe0ff */
[----:B------:R-:W-:-:S04]  /*0b90*/  IMAD R9, R9, R2, RZ ;  /* 0x0000000209097224 */ /* 0x000fc800078e02ff */
[----:B------:R-:W-:-:S06]  /*0ba0*/  IMAD.HI.U32 R9, R7, R9, R6 ;  /* 0x0000000907097227 */ /* 0x000fcc00078e0006 */
        /* <DEDUP_REMOVED lines=8> */
[----:B------:R-:W-:Y:S02]  /*0c30*/  @!P3 LOP3.LUT R10, RZ, R2, RZ, 0x33, !PT ;  /* 0x00000002ff0ab212 */ /* 0x000fe400078e33ff */
[----:B------:R-:W-:Y:S01]  /*0c40*/  LEA R2, R3, UR4, 0x2 ;  /* 0x0000000403027c11 */ /* 0x000fe2000f8e10ff */
[----:B------:R-:W-:Y:S02]  /*0c50*/  IMAD.IADD R3, R4, 0x1, R3 ;  /* 0x0000000104037824 */ /* 0x000fe400078e0203 */
[----:B------:R-:W-:-:S03]  /*0c60*/  IMAD.WIDE.U32 R6, R10, R5, RZ ;  /* 0x000000050a067225 */ /* 0x000fc600078e00ff */
[----:B---3--:R-:W-:-:S04]  /*0c70*/  LEA R9, P1, R6, UR8, 0x2 ;  /* 0x0000000806097c11 */ /* 0x008fc8000f8210ff */
[----:B------:R-:W-:-:S09]  /*0c80*/  LEA.HI.X R6, R6, UR9, R7, 0x2, P1 ;  /* 0x0000000906067c11 */ /* 0x000fd200088f1407 */
.L_x_12:
[----:B-1----:R0:W1:Y:S01]  /*0c90*/  LDS R7, [R2] ;  /* 0x0000000002077984 */ /* 0x0020620000000800 */
[----:B------:R-:W-:Y:S01]  /*0ca0*/  IMAD.MOV.U32 R4, RZ, RZ, R9 ;  /* 0x000000ffff047224 */ /* 0x000fe200078e0009 */
[----:B------:R-:W-:Y:S01]  /*0cb0*/  IADD3 R8, PT, PT, R8, 0x1, RZ ;  /* 0x0000000108087810 */ /* 0x000fe20007ffe0ff */
[--C-:B------:R-:W-:Y:S01]  /*0cc0*/  IMAD.MOV.U32 R5, RZ, RZ, R6.reuse ;  /* 0x000000ffff057224 */ /* 0x100fe200078e0006 */
[----:B------:R-:W-:Y:S02]  /*0cd0*/  IADD3 R9, P2, PT, R9, 0x4, RZ ;  /* 0x0000000409097810 */ /* 0x000fe40007f5e0ff */
[----:B------:R-:W-:Y:S01]  /*0ce0*/  ISETP.NE.AND P1, PT, R8, RZ, PT ;  /* 0x000000ff0800720c */ /* 0x000fe20003f25270 */
[----:B0-----:R-:W-:Y:S02]  /*0cf0*/  VIADD R2, R2, 0x4 ;  /* 0x0000000402027836 */ /* 0x001fe40000000000 */
[----:B------:R-:W-:Y:S01]  /*0d00*/  IMAD.X R6, RZ, RZ, R6, P2 ;  /* 0x000000ffff067224 */ /* 0x000fe200010e0606 */
[----:B-1----:R1:W-:Y:S09]  /*0d10*/  STG.E desc[UR6][R4.64], R7 ;  /* 0x0000000704007986 */ /* 0x0023f2000c101906 */
[----:B------:R-:W-:Y:S05]  /*0d20*/  @P1 BRA `(.L_x_12) ;  /* 0xfffffffc00d81947 */ /* 0x000fea000383ffff */
.L_x_11:
[----:B------:R-:W-:Y:S05]  /*0d30*/  BSYNC.RECONVERGENT B0 ;  /* 0x0000000000007941 */ /* 0x000fea0003800200 */
.L_x_10:
[----:B------:R-:W-:Y:S04]  /*0d40*/  BSSY.RECONVERGENT B0, `(.L_x_13) ;  /* 0x0000075000007945 */ /* 0x000fe80003800200 */
[----:B------:R-:W-:Y:S05]  /*0d50*/  @P0 BRA `(.L_x_14) ;  /* 0x0000000400cc0947 */ /* 0x000fea0003800000 */
[----:B-1----:R-:W1:Y:S01]  /*0d60*/  LDC.64 R4, c[0x0][0x388] ;  /* 0x0000e200ff047b82 */ /* 0x002e620000000a00 */
[C---:B------:R-:W-:Y:S01]  /*0d70*/  ISETP.GE.U32.AND P1, PT, R3.reuse, R0, PT ;  /* 0x000000000300720c */ /* 0x040fe20003f26070 */
[----:B------:R-:W-:Y:S01]  /*0d80*/  UMOV UR4, 0x400 ;  /* 0x0000040000047882 */ /* 0x000fe20000000000 */
[----:B------:R-:W-:Y:S05]  /*0d90*/  BSSY.RECONVERGENT B1, `(.L_x_15) ;  /* 0x0000019000017945 */ /* 0x000fea0003800200 */
[----:B------:R-:W2:Y:S01]  /*0da0*/  S2UR UR5, SR_CgaCtaId ;  /* 0x00000000000579c3 */ /* 0x000ea20000008800 */
[----:B-1----:R-:W-:-:S03]  /*0db0*/  IMAD.WIDE.U32 R4, R3, 0x4, R4 ;  /* 0x0000000403047825 */ /* 0x002fc600078e0004 */
[----:B------:R-:W-:Y:S01]  /*0dc0*/  IADD3 R4, P0, PT, R4, 0x8, RZ ;  /* 0x0000000804047810 */ /* 0x000fe20007f1e0ff */
[----:B--2---:R-:W-:-:S04]  /*0dd0*/  ULEA UR4, UR5, UR4, 0x18 ;  /* 0x0000000405047291 */ /* 0x004fc8000f8ec0ff */
[----:B------:R-:W-:Y:S01]  /*0de0*/  IMAD.X R5, RZ, RZ, R5, P0 ;  /* 0x000000ffff057224 */ /* 0x000fe200000e0605 */
[----:B------:R-:W-:Y:S02]  /*0df0*/  PLOP3.LUT P0, PT, PT, PT, PT, 0x80, 0x8 ;  /* 0x000000000008781c */ /* 0x000fe40003f0f070 */
[----:B------:R-:W-:-:S05]  /*0e00*/  LEA R2, R3, UR4, 0x2 ;  /* 0x0000000403027c11 */ /* 0x000fca000f8e10ff */
[----:B------:R-:W-:Y:S01]  /*0e10*/  VIADD R2, R2, 0x8 ;  /* 0x0000000802027836 */ /* 0x000fe20000000000 */
[----:B------:R-:W-:Y:S06]  /*0e20*/  @!P1 BRA `(.L_x_16) ;  /* 0x00000000003c9947 */ /* 0x000fec0003800000 */
[----:B0-----:R-:W0:Y:S01]  /*0e30*/  LDS R7, [R2+-0x8] ;  /* 0xfffff80002077984 */ /* 0x001e220000000800 */
[----:B------:R-:W-:Y:S01]  /*0e40*/  IADD3 R6, P1, PT, R4, 0x10, RZ ;  /* 0x0000001004067810 */ /* 0x000fe20007f3e0ff */
[----:B------:R-:W-:Y:S01]  /*0e50*/  VIADD R3, R3, 0x4 ;  /* 0x0000000403037836 */ /* 0x000fe20000000000 */
[----:B------:R-:W-:Y:S01]  /*0e60*/  PLOP3.LUT P0, PT, PT, PT, PT, 0x8, 0x80 ;  /* 0x000000000080781c */ /* 0x000fe20003f0e170 */
[----:B------:R-:W1:Y:S01]  /*0e70*/  LDS R9, [R2+-0x4] ;  /* 0xfffffc0002097984 */ /* 0x000e620000000800 */
[----:B------:R-:W-:-:S03]  /*0e80*/  IADD3.X R15, PT, PT, RZ, R5, RZ, P1, !PT ;  /* 0x00000005ff0f7210 */ /* 0x000fc60000ffe4ff */
[----:B------:R-:W2:Y:S04]  /*0e90*/  LDS R11, [R2] ;  /* 0x00000000020b7984 */ /* 0x000ea80000000800 */
[----:B------:R3:W4:Y:S02]  /*0ea0*/  LDS R13, [R2+0x4] ;  /* 0x00000400020d7984 */ /* 0x0007240000000800 */
[----:B---3--:R-:W-:Y:S02]  /*0eb0*/  VIADD R2, R2, 0x10 ;  /* 0x0000001002027836 */ /* 0x008fe40000000000 */
[----:B0-----:R-:W-:Y:S04]  /*0ec0*/  STG.E desc[UR6][R4.64+-0x8], R7 ;  /* 0xfffff80704007986 */ /* 0x001fe8000c101906 */
[----:B-1----:R-:W-:Y:S04]  /*0ed0*/  STG.E desc[UR6][R4.64+-0x4], R9 ;  /* 0xfffffc0904007986 */ /* 0x002fe8000c101906 */
[----:B--2---:R-:W-:Y:S04]  /*0ee0*/  STG.E desc[UR6][R4.64], R11 ;  /* 0x0000000b04007986 */ /* 0x004fe8000c101906 */
[----:B----4-:R0:W-:Y:S02]  /*0ef0*/  STG.E desc[UR6][R4.64+0x4], R13 ;  /* 0x0000040d04007986 */ /* 0x0101e4000c101906 */
[----:B0-----:R-:W-:-:S02]  /*0f00*/  IMAD.MOV.U32 R4, RZ, RZ, R6 ;  /* 0x000000ffff047224 */ /* 0x001fc400078e0006 */
[----:B------:R-:W-:-:S07]  /*0f10*/  IMAD.MOV.U32 R5, RZ, RZ, R15 ;  /* 0x000000ffff057224 */ /* 0x000fce00078e000f */
.L_x_16:
[----:B------:R-:W-:Y:S05]  /*0f20*/  BSYNC.RECONVERGENT B1 ;  /* 0x0000000000017941 */ /* 0x000fea0003800200 */
.L_x_15:
[CC--:B------:R-:W-:Y:S01]  /*0f30*/  ISETP.GT.U32.AND P1, PT, R0.reuse, R3.reuse, PT ;  /* 0x000000030000720c */ /* 0x0c0fe20003f24070 */
[----:B------:R-:W-:Y:S01]  /*0f40*/  BSSY.RECONVERGENT B1, `(.L_x_17) ;  /* 0x000002e000017945 */ /* 0x000fe20003800200 */
[----:B------:R-:W-:-:S04]  /*0f50*/  IADD3 R6, PT, PT, R0, -R3, RZ ;  /* 0x8000000300067210 */ /* 0x000fc80007ffe0ff */
[----:B------:R-:W-:-:S13]  /*0f60*/  ISETP.LE.U32.OR P1, PT, R6, 0xc, !P1 ;  /* 0x0000000c0600780c */ /* 0x000fda0004f23470 */
[----:B------:R-:W-:Y:S05]  /*0f70*/  @P1 BRA `(.L_x_18) ;  /* 0x0000000000a81947 */ /* 0x000fea0003800000 */
[----:B------:R-:W-:Y:S01]  /*0f80*/  PLOP3.LUT P0, PT, PT, PT, PT, 0x8, 0x80 ;  /* 0x000000000080781c */ /* 0x000fe20003f0e170 */
[----:B------:R-:W-:-:S12]  /*0f90*/  VIADD R16, R0, 0xfffffff4 ;  /* 0xfffffff400107836 */ /* 0x000fd80000000000 */
.L_x_19:
[----:B0-----:R-:W0:Y:S01]  /*0fa0*/  LDS R7, [R2+-0x8] ;  /* 0xfffff80002077984 */ /* 0x001e220000000800 */
[----:B------:R-:W-:-:S03]  /*0fb0*/  VIADD R3, R3, 0x10 ;  /* 0x0000001003037836 */ /* 0x000fc60000000000 */
[----:B------:R-:W1:Y:S02]  /*0fc0*/  LDS R9, [R2+-0x4] ;  /* 0xfffffc0002097984 */ /* 0x000e640000000800 */
[----:B------:R-:W-:Y:S02]  /*0fd0*/  ISETP.GE.U32.AND P1, PT, R3, R16, PT ;  /* 0x000000100300720c */ /* 0x000fe40003f26070 */
[----:B------:R-:W2:Y:S04]  /*0fe0*/  LDS R11, [R2] ;  /* 0x00000000020b7984 */ /* 0x000ea80000000800 */
[----:B------:R-:W3:Y:S04]  /*0ff0*/  LDS R13, [R2+0x4] ;  /* 0x00000400020d7984 */ /* 0x000ee80000000800 */
[----:B------:R-:W4:Y:S04]  /*1000*/  LDS R15, [R2+0x8] ;  /* 0x00000800020f7984 */ /* 0x000f280000000800 */
[----:B------:R-:W5:Y:S04]  /*1010*/  LDS R17, [R2+0xc] ;  /* 0x00000c0002117984 */ /* 0x000f680000000800 */
        /* <DEDUP_REMOVED lines=9> */
[----:B------:R2:W5:Y:S04]  /*10b0*/  LDS R12, [R2+0x34] ;  /* 0x00003400020c7984 */ /* 0x0005680000000800 */
[----:B0-----:R0:W-:Y:S04]  /*10c0*/  STG.E desc[UR6][R4.64+-0x8], R7 ;  /* 0xfffff80704007986 */ /* 0x0011e8000c101906 */
[----:B-1----:R-:W-:Y:S01]  /*10d0*/  STG.E desc[UR6][R4.64+-0x4], R9 ;  /* 0xfffffc0904007986 */ /* 0x002fe2000c101906 */
[----:B--2---:R-:W-:-:S03]  /*10e0*/  VIADD R2, R2, 0x40 ;  /* 0x0000004002027836 */ /* 0x004fc60000000000 */
[----:B------:R-:W-:Y:S01]  /*10f0*/  STG.E desc[UR6][R4.64], R11 ;  /* 0x0000000b04007986 */ /* 0x000fe2000c101906 */
[----:B0-----:R-:W-:-:S03]  /*1100*/  IADD3 R7, P2, PT, R4, 0x40, RZ ;  /* 0x0000004004077810 */ /* 0x001fc60007f5e0ff */
[----:B---3--:R-:W-:Y:S02]  /*1110*/  STG.E desc[UR6][R4.64+0x4], R13 ;  /* 0x0000040d04007986 */ /* 0x008fe4000c101906 */
[----:B------:R-:W-:Y:S02]  /*1120*/  IMAD.X R14, RZ, RZ, R5, P2 ;  /* 0x000000ffff0e7224 */ /* 0x000fe400010e0605 */
[----:B----4-:R-:W-:Y:S04]  /*1130*/  STG.E desc[UR6][R4.64+0x8], R15 ;  /* 0x0000080f04007986 */ /* 0x010fe8000c101906 */
[----:B-----5:R-:W-:Y:S04]  /*1140*/  STG.E desc[UR6][R4.64+0xc], R17 ;  /* 0x00000c1104007986 */ /* 0x020fe8000c101906 */
[----:B------:R-:W-:Y:S04]  /*1150*/  STG.E desc[UR6][R4.64+0x10], R19 ;  /* 0x0000101304007986 */ /* 0x000fe8000c101906 */
        /* <DEDUP_REMOVED lines=8> */
[----:B------:R0:W-:Y:S02]  /*11e0*/  STG.E desc[UR6][R4.64+0x34], R12 ;  /* 0x0000340c04007986 */ /* 0x0001e4000c101906 */
[----:B0-----:R-:W-:Y:S01]  /*11f0*/  MOV R4, R7 ;  /* 0x0000000700047202 */ /* 0x001fe20000000f00 */
[----:B------:R-:W-:Y:S01]  /*1200*/  IMAD.MOV.U32 R5, RZ, RZ, R14 ;  /* 0x000000ffff057224 */ /* 0x000fe200078e000e */
[----:B------:R-:W-:Y:S06]  /*1210*/  @!P1 BRA `(.L_x_19) ;  /* 0xfffffffc00609947 */ /* 0x000fec000383ffff */
.L_x_18:
[----:B------:R-:W-:Y:S05]  /*1220*/  BSYNC.RECONVERGENT B1 ;  /* 0x0000000000017941 */ /* 0x000fea0003800200 */
.L_x_17:
[C---:B------:R-:W-:Y:S01]  /*1230*/  IMAD.IADD R6, R0.reuse, 0x1, -R3 ;  /* 0x0000000100067824 */ /* 0x040fe200078e0a03 */
[----:B------:R-:W-:Y:S01]  /*1240*/  ISETP.GT.U32.AND P1, PT, R0, R3, PT ;  /* 0x000000030000720c */ /* 0x000fe20003f24070 */
[----:B------:R-:W-:Y:S03]  /*1250*/  BSSY.RECONVERGENT B1, `(.L_x_20) ;  /* 0x000001a000017945 */ /* 0x000fe60003800200 */
[----:B------:R-:W-:-:S13]  /*1260*/  ISETP.LE.U32.OR P1, PT, R6, 0x4, !P1 ;  /* 0x000000040600780c */ /* 0x000fda0004f23470 */
[----:B------:R-:W-:Y:S05]  /*1270*/  @P1 BRA `(.L_x_21) ;  /* 0x00000000005c1947 */ /* 0x000fea0003800000 */
[----:B0-----:R-:W0:Y:S01]  /*1280*/  LDS R7, [R2+-0x8] ;  /* 0xfffff80002077984 */ /* 0x001e220000000800 */
[----:B------:R-:W-:Y:S01]  /*1290*/  IADD3 R6, P1, PT, R4, 0x20, RZ ;  /* 0x0000002004067810 */ /* 0x000fe20007f3e0ff */
[----:B------:R-:W-:Y:S01]  /*12a0*/  VIADD R3, R3, 0x8 ;  /* 0x0000000803037836 */ /* 0x000fe20000000000 */
[----:B------:R-:W-:Y:S01]  /*12b0*/  PLOP3.LUT P0, PT, PT, PT, PT, 0x8, 0x80 ;  /* 0x000000000080781c */ /* 0x000fe20003f0e170 */
[----:B------:R-:W1:Y:S02]  /*12c0*/  LDS R9, [R2+-0x4] ;  /* 0xfffffc0002097984 */ /* 0x000e640000000800 */
[----:B------:R-:W-:Y:S02]  /*12d0*/  IMAD.X R23, RZ, RZ, R5, P1 ;  /* 0x000000ffff177224 */ /* 0x000fe400008e0605 */
[----:B------:R-:W2:Y:S04]  /*12e0*/  LDS R11, [R2] ;  /* 0x00000000020b7984 */ /* 0x000ea80000000800 */
[----:B------:R-:W3:Y:S04]  /*12f0*/  LDS R13, [R2+0x4] ;  /* 0x00000400020d7984 */ /* 0x000ee80000000800 */
[----:B------:R-:W4:Y:S04]  /*1300*/  LDS R15, [R2+0x8] ;  /* 0x00000800020f7984 */ /* 0x000f280000000800 */
[----:B------:R-:W5:Y:S04]  /*1310*/  LDS R17, [R2+0xc] ;  /* 0x00000c0002117984 */ /* 0x000f680000000800 */
[----:B------:R-:W5:Y:S04]  /*1320*/  LDS R19, [R2+0x10] ;  /* 0x0000100002137984 */ /* 0x000f680000000800 */
[----:B------:R0:W5:Y:S02]  /*1330*/  LDS R21, [R2+0x14] ;  /* 0x0000140002157984 */ /* 0x0001640000000800 */
[----:B0-----:R-:W-:-:S02]  /*1340*/  IADD3 R2, PT, PT, R2, 0x20, RZ ;  /* 0x0000002002027810 */ /* 0x001fc40007ffe0ff */
[----:B------:R-:W-:Y:S04]  /*1350*/  STG.E desc[UR6][R4.64+-0x8], R7 ;  /* 0xfffff80704007986 */ /* 0x000fe8000c101906 */
[----:B-1----:R-:W-:Y:S04]  /*1360*/  STG.E desc[UR6][R4.64+-0x4], R9 ;  /* 0xfffffc0904007986 */ /* 0x002fe8000c101906 */
[----:B--2---:R-:W-:Y:S04]  /*1370*/  STG.E desc[UR6][R4.64], R11 ;  /* 0x0000000b04007986 */ /* 0x004fe8000c101906 */
[----:B---3--:R-:W-:Y:S04]  /*1380*/  STG.E desc[UR6][R4.64+0x4], R13 ;  /* 0x0000040d04007986 */ /* 0x008fe8000c101906 */
[----:B----4-:R-:W-:Y:S04]  /*1390*/  STG.E desc[UR6][R4.64+0x8], R15 ;  /* 0x0000080f04007986 */ /* 0x010fe8000c101906 */
[----:B-----5:R-:W-:Y:S04]  /*13a0*/  STG.E desc[UR6][R4.64+0xc], R17 ;  /* 0x00000c1104007986 */ /* 0x020fe8000c101906 */
[----:B------:R-:W-:Y:S04]  /*13b0*/  STG.E desc[UR6][R4.64+0x10], R19 ;  /* 0x0000101304007986 */ /* 0x000fe8000c101906 */
[----:B------:R0:W-:Y:S02]  /*13c0*/  STG.E desc[UR6][R4.64+0x14], R21 ;  /* 0x0000141504007986 */ /* 0x0001e4000c101906 */
[----:B0-----:R-:W-:-:S02]  /*13d0*/  IMAD.MOV.U32 R4, RZ, RZ, R6 ;  /* 0x000000ffff047224 */ /* 0x001fc400078e0006 */
[----:B------:R-:W-:-:S07]  /*13e0*/  IMAD.MOV.U32 R5, RZ, RZ, R23 ;  /* 0x000000ffff057224 */ /* 0x000fce00078e0017 */
.L_x_21:
[----:B------:R-:W-:Y:S05]  /*13f0*/  BSYNC.RECONVERGENT B1 ;  /* 0x0000000000017941 */ /* 0x000fea0003800200 */
.L_x_20:
[----:B------:R-:W-:-:S13]  /*1400*/  ISETP.LT.U32.OR P0, PT, R3, R0, P0 ;  /* 0x000000000300720c */ /* 0x000fda0000701470 */
[----:B------:R-:W1:Y:S04]  /*1410*/  @P0 LDS R3, [R2+-0x8] ;  /* 0xfffff80002030984 */ /* 0x000e680000000800 */
[----:B0-----:R-:W0:Y:S04]  /*1420*/  @P0 LDS R7, [R2+-0x4] ;  /* 0xfffffc0002070984 */ /* 0x001e280000000800 */
[----:B------:R-:W2:Y:S04]  /*1430*/  @P0 LDS R9, [R2] ;  /* 0x0000000002090984 */ /* 0x000ea80000000800 */
[----:B------:R-:W3:Y:S04]  /*1440*/  @P0 LDS R11, [R2+0x4] ;  /* 0x00000400020b0984 */ /* 0x000ee80000000800 */
[----:B-1----:R4:W-:Y:S04]  /*1450*/  @P0 STG.E desc[UR6][R4.64+-0x8], R3 ;  /* 0xfffff80304000986 */ /* 0x0029e8000c101906 */
[----:B0-----:R4:W-:Y:S04]  /*1460*/  @P0 STG.E desc[UR6][R4.64+-0x4], R7 ;  /* 0xfffffc0704000986 */ /* 0x0019e8000c101906 */
[----:B--2---:R4:W-:Y:S04]  /*1470*/  @P0 STG.E desc[UR6][R4.64], R9 ;  /* 0x0000000904000986 */ /* 0x0049e8000c101906 */
[----:B---3--:R4:W-:Y:S02]  /*1480*/  @P0 STG.E desc[UR6][R4.64+0x4], R11 ;  /* 0x0000040b04000986 */ /* 0x0089e4000c101906 */
.L_x_14:
[----:B------:R-:W-:Y:S05]  /*1490*/  BSYNC.RECONVERGENT B0 ;  /* 0x0000000000007941 */ /* 0x000fea0003800200 */
.L_x_13:
[----:B------:R-:W-:Y:S06]  /*14a0*/  BAR.SYNC.DEFER_BLOCKING 0x0 ;  /* 0x0000000000007b1d */ /* 0x000fec0000010000 */
[----:B------:R-:W-:Y:S05]  /*14b0*/  EXIT ;  /* 0x000000000000794d */ /* 0x000fea0003800000 */
        .weak           $__internal_0_$__cuda_sm20_div_u16
        .type           $__internal_0_$__cuda_sm20_div_u16,@function
        .size           $__internal_0_$__cuda_sm20_div_u16,(.L_x_23 - $__internal_0_$__cuda_sm20_div_u16)
$__internal_0_$__cuda_sm20_div_u16:
[----:B------:R-:W0:Y:S01]  /*14c0*/  I2F.U16 R3, R0 ;  /* 0x0000000000037306 */ /* 0x000e220000101000 */
[----:B------:R-:W-:Y:S02]  /*14d0*/  IMAD.MOV.U32 R4, RZ, RZ, 0x4b800000 ;  /* 0x4b800000ff047424 */ /* 0x000fe400078e00ff */
[----:B------:R-:W-:Y:S01]  /*14e0*/  IMAD.MOV.U32 R5, RZ, RZ, 0x0 ;  /* 0x00000000ff057424 */ /* 0x000fe200078e00ff */
[C---:B0-----:R-:W-:Y:S02]  /*14f0*/  FSETP.GEU.AND P1, PT, |R3|.reuse, 1.175494350822287508e-38, PT ;  /* 0x008000000300780b */ /* 0x041fe40003f2e200 */
[----:B------:R-:W-:Y:S02]  /*1500*/  FSETP.GT.AND P0, PT, |R3|, 8.50705917302346158658e+37, PT ;  /* 0x7e8000000300780b */ /* 0x000fe40003f04200 */
[----:B------:R-:W-:-:S04]  /*1510*/  FSEL R4, R4, 1, !P1 ;  /* 0x3f80000004047808 */ /* 0x000fc80004800000 */
[----:B------:R-:W-:Y:S02]  /*1520*/  FSEL R4, R4, 0.25, !P0 ;  /* 0x3e80000004047808 */ /* 0x000fe40004000000 */
[----:B------:R-:W-:-:S03]  /*1530*/  ISETP.NE.U32.AND P0, PT, R0, RZ, PT ;  /* 0x000000ff0000720c */ /* 0x000fc60003f05070 */
[----:B------:R-:W-:-:S04]  /*1540*/  FMUL R6, R3, R4 ;  /* 0x0000000403067220 */ /* 0x000fc80000400000 */
[----:B------:R-:W0:Y:S02]  /*1550*/  MUFU.RCP R3, R6 ;  /* 0x0000000600037308 */ /* 0x000e240000001000 */
[----:B0-----:R-:W-:Y:S01]  /*1560*/  FMUL R4, R4, R3 ;  /* 0x0000000304047220 */ /* 0x001fe20000400000 */
[----:B------:R-:W-:-:S03]  /*1570*/  I2FP.F32.U32.RZ R3, 0x800 ;  /* 0x0000080000037845 */ /* 0x000fc6000020d000 */
[----:B------:R-:W-:-:S04]  /*1580*/  VIADD R4, R4, 0x2 ;  /* 0x0000000204047836 */ /* 0x000fc80000000000 */
[----:B------:R-:W-:Y:S01]  /*1590*/  FMUL.RZ R3, R3, R4 ;  /* 0x0000000403037220 */ /* 0x000fe2000040c000 */
[----:B------:R-:W-:-:S05]  /*15a0*/  IMAD.MOV.U32 R4, RZ, RZ, R7 ;  /* 0x000000ffff047224 */ /* 0x000fca00078e0007 */
[----:B------:R-:W0:Y:S02]  /*15b0*/  F2I.U32.TRUNC.NTZ R3, R3 ;  /* 0x0000000300037305 */ /* 0x000e24000020f000 */
[----:B0-----:R-:W-:Y:S02]  /*15c0*/  LOP3.LUT R0, R3, 0xffff, RZ, 0xc0, !PT ;  /* 0x0000ffff03007812 */ /* 0x001fe400078ec0ff */
[----:B------:R-:W-:Y:S01]  /*15d0*/  @!P0 MOV R0, 0xffffffff ;  /* 0xffffffff00008802 */ /* 0x000fe20000000f00 */
[----:B------:R-:W-:Y:S06]  /*15e0*/  RET.REL.NODEC R4 `(_Z21LoadStoreSharedMemoryPiS_) ;  /* 0xffffffe804847950 */ /* 0x000fec0003c3ffff */
.L_x_22:
[----:B------:R-:W-:-:S00]  /*15f0*/  BRA `(.L_x_22) ;  /* 0xfffffffc00fc7947 */ /* 0x000fc0000383ffff */
[----:B------:R-:W-:-:S00]  /*1600*/  NOP ;  /* 0x0000000000007918 */ /* 0x000fc00000000000 */
[----:B------:R-:W-:-:S00]  /*1610*/  NOP ;  /* 0x0000000000007918 */ /* 0x000fc00000000000 */
[----:B------:R-:W-:-:S00]  /*1620*/  NOP ;  /* 0x0000000000007918 */ /* 0x000fc00000000000 */
[----:B------:R-:W-:-:S00]  /*1630*/  NOP ;  /* 0x0000000000007918 */ /* 0x000fc00000000000 */
[----:B------:R-:W-:-:S00]  /*1640*/  NOP ;  /* 0x0000000000007918 */ /* 0x000fc00000000000 */
[----:B------:R-:W-:-:S00]  /*1650*/  NOP ;  /* 0x0000000000007918 */ /* 0x000fc00000000000 */
[----:B------:R-:W-:-:S00]  /*1660*/  NOP ;  /* 0x0000000000007918 */ /* 0x000fc00000000000 */
[----:B------:R-:W-:-:S00]  /*1670*/  NOP ;  /* 0x0000000000007918 */ /* 0x000fc00000000000 */
.L_x_23:


//--------------------- .nv.shared._Z21LoadStoreSharedMemoryPiS_ --------------------------
	.section	.nv.shared._Z21LoadStoreSharedMemoryPiS_,"aw",@nobits
	.sectionflags	@""
	.align	4
.nv.shared._Z21LoadStoreSharedMemoryPiS_:
	.zero		9216


//--------------------- .nv.shared.reserved.0     --------------------------
	.section	.nv.shared.reserved.0,"aw",@nobits
	.weak		__nv_reservedSMEM_offset_0_alias
	.size		__nv_reservedSMEM_offset_0_alias, 0, 64
	.other		__nv_reservedSMEM_offset_0_alias,@"STO_CUDA_RESERVED_SHARED STV_DEFAULT"
__nv_reservedSMEM_offset_0_alias:
	.zero		0
	.zero		64


//--------------------- .nv.constant0._Z21LoadStoreSharedMemoryPiS_ --------------------------
	.section	.nv.constant0._Z21LoadStoreSharedMemoryPiS_,"a",@progbits
	.sectionflags	@""
	.align	4
.nv.constant0._Z21LoadStoreSharedMemoryPiS_:
	.zero		912


//--------------------- SYMBOLS --------------------------

	.type		.nv.reservedSmem.offset0,@object
	.size		.nv.reservedSmem.offset0,0x4
	.type		.nv.reservedSmem.cap,@object
	.size		.nv.reservedSmem.cap,0x4
